//
// Generated by NVIDIA NVVM Compiler
//
// Compiler Build ID: CL-36424714
// Cuda compilation tools, release 13.0, V13.0.88
// Based on NVVM 20.0.0
//

.version 9.0
.target sm_100
.address_size 64

	// .globl	_Z4loopPii

.visible .entry _Z4loopPii(
	.param .u64 .ptr .align 1 _Z4loopPii_param_0,
	.param .u32 _Z4loopPii_param_1
)
{
	.reg .pred 	%p<2>;
	.reg .b32 	%r<20>;
	.reg .b64 	%rd<11>;

	ld.param.u64 	%rd2, [_Z4loopPii_param_0];
	ld.param.u32 	%r1, [_Z4loopPii_param_1];
	cvta.to.global.u64 	%rd1, %rd2;
	mov.u32 	%r2, %ctaid.x;
	setp.gt.u32 	%p1, %r2, 1;
	@%p1 bra 	$L__BB0_2;
	mov.u32 	%r3, %nctaid.x;
	st.global.u32 	[%rd1], %r3;
$L__BB0_2:
	mov.u32 	%r4, %ntid.x;
	mov.u32 	%r5, %tid.x;
	mul.wide.u32 	%rd3, %r5, 4;
	add.s64 	%rd4, %rd1, %rd3;
	ld.global.u32 	%r6, [%rd4];
	add.s32 	%r7, %r4, -1;
	add.s32 	%r8, %r4, -2;
	mul.wide.u32 	%rd5, %r7, %r8;
	shr.u64 	%rd6, %rd5, 1;
	cvt.u32.u64 	%r9, %rd6;
	add.s32 	%r10, %r7, %r9;
	mad.lo.s32 	%r11, %r1, %r10, %r6;
	st.global.u32 	[%rd4], %r11;
	mov.u32 	%r12, %ntid.y;
	mov.u32 	%r13, %tid.y;
	mul.wide.u32 	%rd7, %r13, 4;
	add.s64 	%rd8, %rd1, %rd7;
	ld.global.u32 	%r14, [%rd8];
	add.s32 	%r15, %r12, -1;
	add.s32 	%r16, %r12, -2;
	mul.wide.u32 	%rd9, %r15, %r16;
	shr.u64 	%rd10, %rd9, 1;
	cvt.u32.u64 	%r17, %rd10;
	add.s32 	%r18, %r15, %r17;
	mad.lo.s32 	%r19, %r1, %r18, %r14;
	st.global.u32 	[%rd8], %r19;
	ret;

}


// ===== COMPILED SASS (sm_100) =====

	.target	sm_100

	.elftype	@"ET_EXEC"


//--------------------- .note.nv.tkinfo           --------------------------
	.section	.note.nv.tkinfo,"",@"SHT_NOTE"
	.sectionflags	@"SHF_NOTE_NV_TKINFO"
	.tkinfo
        /*0018*/ 	.word	0x00000002
        /*0030*/ 	.string	""
        /*0030*/ 	.string	"ptxas"
        /*0030*/ 	.string	"Cuda compilation tools, release 13.0, V13.0.88"
        /*0030*/ 	.string	"Build cuda_13.0.r13.0/compiler.36424714_0"
        /*0030*/ 	.string	"-arch sm_100 -m 64 "



//--------------------- .note.nv.cuinfo           --------------------------
	.section	.note.nv.cuinfo,"",@"SHT_NOTE"
	.sectionflags	@"SHF_NOTE_NV_CUINFO"
        /*0018*/ 	.short	0x0002
        /*001a*/ 	.short	0x0064
        /*001c*/ 	.short	0x0082
	.zero		2


//--------------------- .nv.info                  --------------------------
	.section	.nv.info,"",@"SHT_CUDA_INFO"
	.align	4


	//----- nvinfo : EIATTR_REGCOUNT
	.align		4
        /*0000*/ 	.byte	0x04, 0x2f
        /*0002*/ 	.short	(.L_1 - .L_0)
	.align		4
.L_0:
        /*0004*/ 	.word	index@(_Z4loopPii)
        /*0008*/ 	.word	0x00000012


	//----- nvinfo : EIATTR_FRAME_SIZE
	.align		4
.L_1:
        /*000c*/ 	.byte	0x04, 0x11
        /*000e*/ 	.short	(.L_3 - .L_2)
	.align		4
.L_2:
        /*0010*/ 	.word	index@(_Z4loopPii)
        /*0014*/ 	.word	0x00000000


	//----- nvinfo : EIATTR_MIN_STACK_SIZE
	.align		4
.L_3:
        /*0018*/ 	.byte	0x04, 0x12
        /*001a*/ 	.short	(.L_5 - .L_4)
	.align		4
.L_4:
        /*001c*/ 	.word	index@(_Z4loopPii)
        /*0020*/ 	.word	0x00000000
.L_5:


//--------------------- .nv.compat                --------------------------
	.section	.nv.compat,"",@"SHT_CUDA_COMPAT_INFO"
	.align	4
        /*0000*/ 	.byte	0x02, 0x09, 0x00, 0x00, 0x02, 0x02, 0x01, 0x00, 0x02, 0x05, 0x05, 0x00, 0x03, 0x07, 0x01, 0x01
        /*0010*/ 	.byte	0x02, 0x03, 0x00, 0x00, 0x02, 0x06, 0x01, 0x00, 0x04, 0x0b, 0x08, 0x00, 0x09, 0x00, 0x00, 0x00
        /*0020*/ 	.byte	0x00, 0x00, 0x00, 0x00


//--------------------- .nv.info._Z4loopPii       --------------------------
	.section	.nv.info._Z4loopPii,"",@"SHT_CUDA_INFO"
	.sectionflags	@""
	.align	4


	//----- nvinfo : EIATTR_CUDA_API_VERSION
	.align		4
        /*0000*/ 	.byte	0x04, 0x37
        /*0002*/ 	.short	(.L_7 - .L_6)
.L_6:
        /*0004*/ 	.word	0x00000082


	//----- nvinfo : EIATTR_KPARAM_INFO
	.align		4
.L_7:
        /*0008*/ 	.byte	0x04, 0x17
        /*000a*/ 	.short	(.L_9 - .L_8)
.L_8:
        /*000c*/ 	.word	0x00000000
        /*0010*/ 	.short	0x0001
        /*0012*/ 	.short	0x0008
        /*0014*/ 	.byte	0x00, 0xf0, 0x11, 0x00


	//----- nvinfo : EIATTR_KPARAM_INFO
	.align		4
.L_9:
        /*0018*/ 	.byte	0x04, 0x17
        /*001a*/ 	.short	(.L_11 - .L_10)
.L_10:
        /*001c*/ 	.word	0x00000000
        /*0020*/ 	.short	0x0000
        /*0022*/ 	.short	0x0000
        /*0024*/ 	.byte	0x00, 0xf5, 0x21, 0x00


	//----- nvinfo : EIATTR_SPARSE_MMA_MASK
	.align		4
.L_11:
        /*0028*/ 	.byte	0x03, 0x50
        /*002a*/ 	.short	0x0000


	//----- nvinfo : EIATTR_MAXREG_COUNT
	.align		4
        /*002c*/ 	.byte	0x03, 0x1b
        /*002e*/ 	.short	0x00ff


	//----- nvinfo : EIATTR_MERCURY_ISA_VERSION
	.align		4
        /*0030*/ 	.byte	0x03, 0x5f
        /*0032*/ 	.short	0x0101


	//----- nvinfo : EIATTR_VRC_CTA_INIT_COUNT
	.align		4
        /*0034*/ 	.byte	0x02, 0x4a
	.zero		1
	.zero		1


	//----- nvinfo : EIATTR_EXIT_INSTR_OFFSETS
	.align		4
        /*0038*/ 	.byte	0x04, 0x1c
        /*003a*/ 	.short	(.L_13 - .L_12)


	//   ....[0]....
.L_12:
        /*003c*/ 	.word	0x000001f0


	//----- nvinfo : EIATTR_CBANK_PARAM_SIZE
	.align		4
.L_13:
        /*0040*/ 	.byte	0x03, 0x19
        /*0042*/ 	.short	0x000c


	//----- nvinfo : EIATTR_PARAM_CBANK
	.align		4
        /*0044*/ 	.byte	0x04, 0x0a
        /*0046*/ 	.short	(.L_15 - .L_14)
	.align		4
.L_14:
        /*0048*/ 	.word	index@(.nv.constant0._Z4loopPii)
        /*004c*/ 	.short	0x0380
        /*004e*/ 	.short	0x000c


	//----- nvinfo : EIATTR_SW_WAR
	.align		4
.L_15:
        /*0050*/ 	.byte	0x04, 0x36
        /*0052*/ 	.short	(.L_17 - .L_16)
.L_16:
        /*0054*/ 	.word	0x00000008
.L_17:


//--------------------- .nv.callgraph             --------------------------
	.section	.nv.callgraph,"",@"SHT_CUDA_CALLGRAPH"
	.align	4
	.sectionentsize	8
	.align		4
        /*0000*/ 	.word	0x00000000
	.align		4
        /*0004*/ 	.word	0xffffffff
	.align		4
        /*0008*/ 	.word	0x00000000
	.align		4
        /*000c*/ 	.word	0xfffffffe
	.align		4
        /*0010*/ 	.word	0x00000000
	.align		4
        /*0014*/ 	.word	0xfffffffd
	.align		4
        /*0018*/ 	.word	0x00000000
	.align		4
        /*001c*/ 	.word	0xfffffffc


//--------------------- .text._Z4loopPii          --------------------------
	.section	.text._Z4loopPii,"ax",@progbits
	.align	128
        .global         _Z4loopPii
        .type           _Z4loopPii,@function
        .size           _Z4loopPii,(.L_x_1 - _Z4loopPii)
        .other          _Z4loopPii,@"STO_CUDA_ENTRY STV_DEFAULT"
_Z4loopPii:
.text._Z4loopPii:
[----:B------:R-:W-:Y:S01]  /*0000*/  LDC R1, c[0x0][0x37c] ;  /* 0x0000df00ff017b82 */ /* 0x000fe20000000800 */
[----:B------:R-:W0:Y:S07]  /*0010*/  S2R R0, SR_CTAID.X ;  /* 0x0000000000007919 */ /* 0x000e2e0000002500 */
[----:B------:R-:W1:Y:S01]  /*0020*/  LDC.64 R6, c[0x0][0x380] ;  /* 0x0000e000ff067b82 */ /* 0x000e620000000a00 */
[----:B------:R-:W2:Y:S01]  /*0030*/  LDCU.64 UR8, c[0x0][0x358] ;  /* 0x00006b00ff0877ac */ /* 0x000ea20008000a00 */
[----:B------:R-:W1:Y:S01]  /*0040*/  S2R R5, SR_TID.X ;  /* 0x0000000000057919 */ /* 0x000e620000002100 */
[----:B------:R-:W3:Y:S05]  /*0050*/  S2R R13, SR_TID.Y ;  /* 0x00000000000d7919 */ /* 0x000eea0000002200 */
[----:B------:R-:W4:Y:S01]  /*0060*/  LDC R15, c[0x0][0x388] ;  /* 0x0000e200ff0f7b82 */ /* 0x000f220000000800 */
[----:B0-----:R-:W-:Y:S01]  /*0070*/  ISETP.GT.U32.AND P0, PT, R0, 0x1, PT ;  /* 0x000000010000780c */ /* 0x001fe20003f04070 */
[----:B-1----:R-:W-:-:S12]  /*0080*/  IMAD.WIDE.U32 R4, R5, 0x4, R6 ;  /* 0x0000000405047825 */ /* 0x002fd800078e0006 */
[----:B------:R-:W2:Y:S08]  /*0090*/  @!P0 LDC R11, c[0x0][0x370] ;  /* 0x0000dc00ff0b8b82 */ /* 0x000eb00000000800 */
[----:B------:R-:W2:Y:S02]  /*00a0*/  @!P0 LDC.64 R2, c[0x0][0x380] ;  /* 0x0000e000ff028b82 */ /* 0x000ea40000000a00 */
[----:B--2---:R3:W-:Y:S04]  /*00b0*/  @!P0 STG.E desc[UR8][R2.64], R11 ;  /* 0x0000000b02008986 */ /* 0x0047e8000c101908 */
[----:B------:R-:W4:Y:S01]  /*00c0*/  LDG.E R0, desc[UR8][R4.64] ;  /* 0x0000000804007981 */ /* 0x000f22000c1e1900 */
[----:B------:R-:W0:Y:S01]  /*00d0*/  LDCU UR4, c[0x0][0x360] ;  /* 0x00006c00ff0477ac */ /* 0x000e220008000800 */
[----:B---3--:R-:W-:Y:S01]  /*00e0*/  IMAD.WIDE.U32 R2, R13, 0x4, R6 ;  /* 0x000000040d027825 */ /* 0x008fe200078e0006 */
[----:B0-----:R-:W-:-:S02]  /*00f0*/  UIADD3 UR6, UPT, UPT, UR4, -0x1, URZ ;  /* 0xffffffff04067890 */ /* 0x001fc4000fffe0ff */
[----:B------:R-:W-:-:S04]  /*0100*/  UIADD3 UR4, UPT, UPT, UR4, -0x2, URZ ;  /* 0xfffffffe04047890 */ /* 0x000fc8000fffe0ff */
[----:B------:R-:W-:-:S04]  /*0110*/  UIMAD.WIDE.U32 UR4, UR6, UR4, URZ ;  /* 0x00000004060472a5 */ /* 0x000fc8000f8e00ff */
[----:B------:R-:W-:-:S04]  /*0120*/  USHF.R.U64 UR4, UR4, 0x1, UR5 ;  /* 0x0000000104047899 */ /* 0x000fc80008001205 */
[----:B------:R-:W-:-:S06]  /*0130*/  UIADD3 UR6, UPT, UPT, UR6, UR4, URZ ;  /* 0x0000000406067290 */ /* 0x000fcc000fffe0ff */
[----:B----4-:R-:W-:-:S05]  /*0140*/  IMAD R9, R15, UR6, R0 ;  /* 0x000000060f097c24 */ /* 0x010fca000f8e0200 */
[----:B------:R-:W-:Y:S04]  /*0150*/  STG.E desc[UR8][R4.64], R9 ;  /* 0x0000000904007986 */ /* 0x000fe8000c101908 */
[----:B------:R-:W2:Y:S01]  /*0160*/  LDG.E R0, desc[UR8][R2.64] ;  /* 0x0000000802007981 */ /* 0x000ea2000c1e1900 */
[----:B------:R-:W0:Y:S02]  /*0170*/  LDCU UR4, c[0x0][0x364] ;  /* 0x00006c80ff0477ac */ /* 0x000e240008000800 */
[----:B0-----:R-:W-:Y:S02]  /*0180*/  UIADD3 UR6, UPT, UPT, UR4, -0x1, URZ ;  /* 0xffffffff04067890 */ /* 0x001fe4000fffe0ff */
[----:B------:R-:W-:-:S04]  /*0190*/  UIADD3 UR4, UPT, UPT, UR4, -0x2, URZ ;  /* 0xfffffffe04047890 */ /* 0x000fc8000fffe0ff */
[----:B------:R-:W-:-:S04]  /*01a0*/  UIMAD.WIDE.U32 UR4, UR6, UR4, URZ ;  /* 0x00000004060472a5 */ /* 0x000fc8000f8e00ff */
[----:B------:R-:W-:-:S04]  /*01b0*/  USHF.R.U64 UR4, UR4, 0x1, UR5 ;  /* 0x0000000104047899 */ /* 0x000fc80008001205 */
[----:B------:R-:W-:-:S06]  /*01c0*/  UIADD3 UR6, UPT, UPT, UR6, UR4, URZ ;  /* 0x0000000406067290 */ /* 0x000fcc000fffe0ff */
[----:B--2---:R-:W-:-:S05]  /*01d0*/  IMAD R7, R15, UR6, R0 ;  /* 0x000000060f077c24 */ /* 0x004fca000f8e0200 */
[----:B------:R-:W-:Y:S01]  /*01e0*/  STG.E desc[UR8][R2.64], R7 ;  /* 0x0000000702007986 */ /* 0x000fe2000c101908 */
[----:B------:R-:W-:Y:S05]  /*01f0*/  EXIT ;  /* 0x000000000000794d */ /* 0x000fea0003800000 */
.L_x_0:
[----:B------:R-:W-:-:S00]  /*0200*/  BRA `(.L_x_0) ;  /* 0xfffffffc00fc7947 */ /* 0x000fc0000383ffff */
[----:B------:R-:W-:-:S00]  /*0210*/  NOP ;  /* 0x0000000000007918 */ /* 0x000fc00000000000 */
        /* <DEDUP_REMOVED lines=14> */
.L_x_1:


//--------------------- .nv.shared.reserved.0     --------------------------
	.section	.nv.shared.reserved.0,"aw",@nobits
	.weak		__nv_reservedSMEM_offset_0_alias
	.size		__nv_reservedSMEM_offset_0_alias, 0, 64
	.other		__nv_reservedSMEM_offset_0_alias,@"STO_CUDA_RESERVED_SHARED STV_DEFAULT"
__nv_reservedSMEM_offset_0_alias:
	.zero		0
	.zero		64


//--------------------- .nv.constant0._Z4loopPii  --------------------------
	.section	.nv.constant0._Z4loopPii,"a",@progbits
	.sectionflags	@""
	.align	4
.nv.constant0._Z4loopPii:
	.zero		908


//--------------------- SYMBOLS --------------------------

	.type		.nv.reservedSmem.offset0,@object
	.size		.nv.reservedSmem.offset0,0x4
